//
// Generated by NVIDIA NVVM Compiler
//
// Compiler Build ID: CL-36424714
// Cuda compilation tools, release 13.0, V13.0.88
// Based on NVVM 20.0.0
//

.version 9.0
.target sm_100
.address_size 64

	// .globl	_Z3funPiS_S_S_S_S_S_PjPb

.visible .entry _Z3funPiS_S_S_S_S_S_PjPb(
	.param .u64 .ptr .align 1 _Z3funPiS_S_S_S_S_S_PjPb_param_0,
	.param .u64 .ptr .align 1 _Z3funPiS_S_S_S_S_S_PjPb_param_1,
	.param .u64 .ptr .align 1 _Z3funPiS_S_S_S_S_S_PjPb_param_2,
	.param .u64 .ptr .align 1 _Z3funPiS_S_S_S_S_S_PjPb_param_3,
	.param .u64 .ptr .align 1 _Z3funPiS_S_S_S_S_S_PjPb_param_4,
	.param .u64 .ptr .align 1 _Z3funPiS_S_S_S_S_S_PjPb_param_5,
	.param .u64 .ptr .align 1 _Z3funPiS_S_S_S_S_S_PjPb_param_6,
	.param .u64 .ptr .align 1 _Z3funPiS_S_S_S_S_S_PjPb_param_7,
	.param .u64 .ptr .align 1 _Z3funPiS_S_S_S_S_S_PjPb_param_8
)
{
	.local .align 4 .b8 	__local_depot0[2056];
	.reg .b64 	%SP;
	.reg .b64 	%SPL;
	.reg .pred 	%p<19>;
	.reg .b16 	%rs<3>;
	.reg .b32 	%r<97>;
	.reg .b64 	%rd<68>;

	mov.u64 	%SPL, __local_depot0;
	ld.param.u64 	%rd30, [_Z3funPiS_S_S_S_S_S_PjPb_param_1];
	ld.param.u64 	%rd27, [_Z3funPiS_S_S_S_S_S_PjPb_param_2];
	ld.param.u64 	%rd28, [_Z3funPiS_S_S_S_S_S_PjPb_param_3];
	ld.param.u64 	%rd29, [_Z3funPiS_S_S_S_S_S_PjPb_param_4];
	ld.param.u64 	%rd31, [_Z3funPiS_S_S_S_S_S_PjPb_param_6];
	ld.param.u64 	%rd32, [_Z3funPiS_S_S_S_S_S_PjPb_param_7];
	ld.param.u64 	%rd33, [_Z3funPiS_S_S_S_S_S_PjPb_param_8];
	cvta.to.global.u64 	%rd1, %rd32;
	cvta.to.global.u64 	%rd2, %rd33;
	cvta.to.global.u64 	%rd3, %rd31;
	cvta.to.global.u64 	%rd34, %rd30;
	add.u64 	%rd4, %SPL, 0;
	add.u64 	%rd5, %SPL, 1028;
	mov.u32 	%r41, %ctaid.x;
	mov.u32 	%r42, %ntid.x;
	mov.u32 	%r43, %tid.x;
	mad.lo.s32 	%r1, %r41, %r42, %r43;
	ld.global.u32 	%r44, [%rd34];
	setp.ge.s32 	%p1, %r1, %r44;
	@%p1 bra 	$L__BB0_23;
	cvta.to.global.u64 	%rd37, %rd28;
	cvta.to.global.u64 	%rd38, %rd29;
	mul.wide.s32 	%rd39, %r1, 4;
	add.s64 	%rd6, %rd37, %rd39;
	ld.global.u32 	%r2, [%rd6];
	ld.global.u32 	%r45, [%rd38];
	setp.eq.s32 	%p2, %r2, %r45;
	@%p2 bra 	$L__BB0_23;
	ld.global.u32 	%r95, [%rd3];
	setp.lt.s32 	%p3, %r95, 1;
	@%p3 bra 	$L__BB0_15;
	mul.lo.s32 	%r4, %r95, %r2;
	and.b32  	%r5, %r95, 3;
	setp.lt.u32 	%p4, %r95, 4;
	mov.b32 	%r83, 0;
	@%p4 bra 	$L__BB0_6;
	and.b32  	%r83, %r95, 2147483644;
	neg.s32 	%r87, %r83;
	add.s64 	%rd7, %rd1, 8;
	add.s64 	%rd63, %rd4, 8;
	mov.u32 	%r86, %r4;
$L__BB0_5:
	mul.wide.s32 	%rd40, %r86, 4;
	add.s64 	%rd41, %rd7, %rd40;
	ld.global.u32 	%r47, [%rd41+-8];
	st.local.u32 	[%rd63+-8], %r47;
	ld.global.u32 	%r48, [%rd41+-4];
	st.local.u32 	[%rd63+-4], %r48;
	ld.global.u32 	%r49, [%rd41];
	st.local.u32 	[%rd63], %r49;
	ld.global.u32 	%r50, [%rd41+4];
	st.local.u32 	[%rd63+4], %r50;
	add.s32 	%r87, %r87, 4;
	add.s32 	%r86, %r86, 4;
	add.s64 	%rd63, %rd63, 16;
	setp.eq.s32 	%p5, %r87, 0;
	@%p5 bra 	$L__BB0_6;
	bra.uni 	$L__BB0_5;
$L__BB0_6:
	setp.eq.s32 	%p6, %r5, 0;
	@%p6 bra 	$L__BB0_9;
	mul.wide.u32 	%rd42, %r83, 4;
	add.s64 	%rd62, %rd4, %rd42;
	add.s32 	%r85, %r83, %r4;
	neg.s32 	%r84, %r5;
$L__BB0_8:
	.pragma "nounroll";
	mul.wide.s32 	%rd43, %r85, 4;
	add.s64 	%rd44, %rd1, %rd43;
	ld.global.u32 	%r51, [%rd44];
	st.local.u32 	[%rd62], %r51;
	add.s64 	%rd62, %rd62, 4;
	add.s32 	%r85, %r85, 1;
	add.s32 	%r84, %r84, 1;
	setp.ne.s32 	%p7, %r84, 0;
	@%p7 bra 	$L__BB0_8;
$L__BB0_9:
	setp.lt.u32 	%p8, %r95, 4;
	cvta.to.global.u64 	%rd45, %rd27;
	add.s64 	%rd47, %rd45, %rd39;
	ld.global.u32 	%r53, [%rd47];
	mul.lo.s32 	%r15, %r95, %r53;
	mov.b32 	%r90, 0;
	@%p8 bra 	$L__BB0_12;
	and.b32  	%r90, %r95, 2147483644;
	neg.s32 	%r89, %r90;
	add.s64 	%rd65, %rd4, 8;
	add.s64 	%rd64, %rd5, 8;
	add.s64 	%rd14, %rd1, 8;
	mov.u32 	%r88, %r15;
$L__BB0_11:
	mul.wide.s32 	%rd48, %r88, 4;
	add.s64 	%rd49, %rd14, %rd48;
	ld.local.u32 	%r54, [%rd65+-8];
	ld.global.u32 	%r55, [%rd49+-8];
	and.b32  	%r56, %r55, %r54;
	st.local.u32 	[%rd64+-8], %r56;
	ld.local.u32 	%r57, [%rd65+-4];
	ld.global.u32 	%r58, [%rd49+-4];
	and.b32  	%r59, %r58, %r57;
	st.local.u32 	[%rd64+-4], %r59;
	ld.local.u32 	%r60, [%rd65];
	ld.global.u32 	%r61, [%rd49];
	and.b32  	%r62, %r61, %r60;
	st.local.u32 	[%rd64], %r62;
	ld.local.u32 	%r63, [%rd65+4];
	ld.global.u32 	%r64, [%rd49+4];
	and.b32  	%r65, %r64, %r63;
	st.local.u32 	[%rd64+4], %r65;
	add.s32 	%r89, %r89, 4;
	add.s64 	%rd65, %rd65, 16;
	add.s64 	%rd64, %rd64, 16;
	add.s32 	%r88, %r88, 4;
	setp.ne.s32 	%p9, %r89, 0;
	@%p9 bra 	$L__BB0_11;
$L__BB0_12:
	setp.eq.s32 	%p10, %r5, 0;
	@%p10 bra 	$L__BB0_15;
	add.s32 	%r92, %r90, %r15;
	mul.wide.u32 	%rd50, %r90, 4;
	add.s64 	%rd67, %rd5, %rd50;
	add.s64 	%rd66, %rd4, %rd50;
	neg.s32 	%r91, %r5;
$L__BB0_14:
	.pragma "nounroll";
	mul.wide.s32 	%rd51, %r92, 4;
	add.s64 	%rd52, %rd1, %rd51;
	ld.local.u32 	%r66, [%rd66];
	ld.global.u32 	%r67, [%rd52];
	and.b32  	%r68, %r67, %r66;
	st.local.u32 	[%rd67], %r68;
	add.s32 	%r92, %r92, 1;
	add.s64 	%rd67, %rd67, 4;
	add.s64 	%rd66, %rd66, 4;
	add.s32 	%r91, %r91, 1;
	setp.ne.s32 	%p11, %r91, 0;
	@%p11 bra 	$L__BB0_14;
$L__BB0_15:
	setp.lt.s32 	%p12, %r95, 1;
	and.b32  	%r69, %r2, 31;
	mov.b32 	%r70, 1;
	shl.b32 	%r71, %r70, %r69;
	shr.s32 	%r72, %r2, 5;
	mul.wide.s32 	%rd53, %r72, 4;
	add.s64 	%rd54, %rd5, %rd53;
	ld.local.u32 	%r73, [%rd54];
	or.b32  	%r74, %r71, %r73;
	st.local.u32 	[%rd54], %r74;
	ld.global.u8 	%rs1, [%rd2];
	setp.eq.s16 	%p13, %rs1, 0;
	or.pred  	%p14, %p13, %p12;
	@%p14 bra 	$L__BB0_20;
	mov.b32 	%r93, 0;
	bra.uni 	$L__BB0_18;
$L__BB0_17:
	add.s32 	%r93, %r93, 1;
	setp.ge.s32 	%p16, %r93, %r95;
	@%p16 bra 	$L__BB0_20;
$L__BB0_18:
	mul.wide.u32 	%rd55, %r93, 4;
	add.s64 	%rd56, %rd4, %rd55;
	ld.local.u32 	%r76, [%rd56];
	add.s64 	%rd57, %rd5, %rd55;
	ld.local.u32 	%r77, [%rd57];
	setp.eq.s32 	%p15, %r76, %r77;
	@%p15 bra 	$L__BB0_17;
	mov.b16 	%rs2, 0;
	st.global.u8 	[%rd2], %rs2;
	ld.global.u32 	%r95, [%rd3];
$L__BB0_20:
	setp.lt.s32 	%p17, %r95, 1;
	@%p17 bra 	$L__BB0_23;
	mov.b32 	%r96, 0;
$L__BB0_22:
	ld.global.u32 	%r79, [%rd6];
	mad.lo.s32 	%r80, %r95, %r79, %r96;
	mul.wide.s32 	%rd58, %r80, 4;
	add.s64 	%rd59, %rd1, %rd58;
	mul.wide.u32 	%rd60, %r96, 4;
	add.s64 	%rd61, %rd5, %rd60;
	ld.local.u32 	%r81, [%rd61];
	atom.global.and.b32 	%r82, [%rd59], %r81;
	add.s32 	%r96, %r96, 1;
	ld.global.u32 	%r95, [%rd3];
	setp.lt.s32 	%p18, %r96, %r95;
	@%p18 bra 	$L__BB0_22;
$L__BB0_23:
	ret;

}


// ===== COMPILED SASS (sm_100) =====

	.target	sm_100

	.elftype	@"ET_EXEC"


//--------------------- .note.nv.tkinfo           --------------------------
	.section	.note.nv.tkinfo,"",@"SHT_NOTE"
	.sectionflags	@"SHF_NOTE_NV_TKINFO"
	.tkinfo
        /*0018*/ 	.word	0x00000002
        /*0030*/ 	.string	""
        /*0030*/ 	.string	"ptxas"
        /*0030*/ 	.string	"Cuda compilation tools, release 13.0, V13.0.88"
        /*0030*/ 	.string	"Build cuda_13.0.r13.0/compiler.36424714_0"
        /*0030*/ 	.string	"-arch sm_100 -m 64 "



//--------------------- .note.nv.cuinfo           --------------------------
	.section	.note.nv.cuinfo,"",@"SHT_NOTE"
	.sectionflags	@"SHF_NOTE_NV_CUINFO"
        /*0018*/ 	.short	0x0002
        /*001a*/ 	.short	0x0064
        /*001c*/ 	.short	0x0082
	.zero		2


//--------------------- .nv.info                  --------------------------
	.section	.nv.info,"",@"SHT_CUDA_INFO"
	.align	4


	//----- nvinfo : EIATTR_REGCOUNT
	.align		4
        /*0000*/ 	.byte	0x04, 0x2f
        /*0002*/ 	.short	(.L_1 - .L_0)
	.align		4
.L_0:
        /*0004*/ 	.word	index@(_Z3funPiS_S_S_S_S_S_PjPb)
        /*0008*/ 	.word	0x00000020


	//----- nvinfo : EIATTR_FRAME_SIZE
	.align		4
.L_1:
        /*000c*/ 	.byte	0x04, 0x11
        /*000e*/ 	.short	(.L_3 - .L_2)
	.align		4
.L_2:
        /*0010*/ 	.word	index@(_Z3funPiS_S_S_S_S_S_PjPb)
        /*0014*/ 	.word	0x00000808


	//----- nvinfo : EIATTR_MIN_STACK_SIZE
	.align		4
.L_3:
        /*0018*/ 	.byte	0x04, 0x12
        /*001a*/ 	.short	(.L_5 - .L_4)
	.align		4
.L_4:
        /*001c*/ 	.word	index@(_Z3funPiS_S_S_S_S_S_PjPb)
        /*0020*/ 	.word	0x00000808
.L_5:


//--------------------- .nv.compat                --------------------------
	.section	.nv.compat,"",@"SHT_CUDA_COMPAT_INFO"
	.align	4
        /*0000*/ 	.byte	0x02, 0x09, 0x00, 0x00, 0x02, 0x02, 0x01, 0x00, 0x02, 0x05, 0x05, 0x00, 0x03, 0x07, 0x01, 0x01
        /*0010*/ 	.byte	0x02, 0x03, 0x00, 0x00, 0x02, 0x06, 0x01, 0x00, 0x04, 0x0b, 0x08, 0x00, 0x09, 0x00, 0x00, 0x00
        /*0020*/ 	.byte	0x00, 0x00, 0x00, 0x00


//--------------------- .nv.info._Z3funPiS_S_S_S_S_S_PjPb --------------------------
	.section	.nv.info._Z3funPiS_S_S_S_S_S_PjPb,"",@"SHT_CUDA_INFO"
	.sectionflags	@""
	.align	4


	//----- nvinfo : EIATTR_CUDA_API_VERSION
	.align		4
        /*0000*/ 	.byte	0x04, 0x37
        /*0002*/ 	.short	(.L_7 - .L_6)
.L_6:
        /*0004*/ 	.word	0x00000082


	//----- nvinfo : EIATTR_KPARAM_INFO
	.align		4
.L_7:
        /*0008*/ 	.byte	0x04, 0x17
        /*000a*/ 	.short	(.L_9 - .L_8)
.L_8:
        /*000c*/ 	.word	0x00000000
        /*0010*/ 	.short	0x0008
        /*0012*/ 	.short	0x0040
        /*0014*/ 	.byte	0x00, 0xf5, 0x21, 0x00


	//----- nvinfo : EIATTR_KPARAM_INFO
	.align		4
.L_9:
        /*0018*/ 	.byte	0x04, 0x17
        /*001a*/ 	.short	(.L_11 - .L_10)
.L_10:
        /*001c*/ 	.word	0x00000000
        /*0020*/ 	.short	0x0007
        /*0022*/ 	.short	0x0038
        /*0024*/ 	.byte	0x00, 0xf5, 0x21, 0x00


	//----- nvinfo : EIATTR_KPARAM_INFO
	.align		4
.L_11:
        /*0028*/ 	.byte	0x04, 0x17
        /*002a*/ 	.short	(.L_13 - .L_12)
.L_12:
        /*002c*/ 	.word	0x00000000
        /*0030*/ 	.short	0x0006
        /*0032*/ 	.short	0x0030
        /*0034*/ 	.byte	0x00, 0xf5, 0x21, 0x00


	//----- nvinfo : EIATTR_KPARAM_INFO
	.align		4
.L_13:
        /*0038*/ 	.byte	0x04, 0x17
        /*003a*/ 	.short	(.L_15 - .L_14)
.L_14:
        /*003c*/ 	.word	0x00000000
        /*0040*/ 	.short	0x0005
        /*0042*/ 	.short	0x0028
        /*0044*/ 	.byte	0x00, 0xf5, 0x21, 0x00


	//----- nvinfo : EIATTR_KPARAM_INFO
	.align		4
.L_15:
        /*0048*/ 	.byte	0x04, 0x17
        /*004a*/ 	.short	(.L_17 - .L_16)
.L_16:
        /*004c*/ 	.word	0x00000000
        /*0050*/ 	.short	0x0004
        /*0052*/ 	.short	0x0020
        /*0054*/ 	.byte	0x00, 0xf5, 0x21, 0x00


	//----- nvinfo : EIATTR_KPARAM_INFO
	.align		4
.L_17:
        /*0058*/ 	.byte	0x04, 0x17
        /*005a*/ 	.short	(.L_19 - .L_18)
.L_18:
        /*005c*/ 	.word	0x00000000
        /*0060*/ 	.short	0x0003
        /*0062*/ 	.short	0x0018
        /*0064*/ 	.byte	0x00, 0xf5, 0x21, 0x00


	//----- nvinfo : EIATTR_KPARAM_INFO
	.align		4
.L_19:
        /*0068*/ 	.byte	0x04, 0x17
        /*006a*/ 	.short	(.L_21 - .L_20)
.L_20:
        /*006c*/ 	.word	0x00000000
        /*0070*/ 	.short	0x0002
        /*0072*/ 	.short	0x0010
        /*0074*/ 	.byte	0x00, 0xf5, 0x21, 0x00


	//----- nvinfo : EIATTR_KPARAM_INFO
	.align		4
.L_21:
        /*0078*/ 	.byte	0x04, 0x17
        /*007a*/ 	.short	(.L_23 - .L_22)
.L_22:
        /*007c*/ 	.word	0x00000000
        /*0080*/ 	.short	0x0001
        /*0082*/ 	.short	0x0008
        /*0084*/ 	.byte	0x00, 0xf5, 0x21, 0x00


	//----- nvinfo : EIATTR_KPARAM_INFO
	.align		4
.L_23:
        /*0088*/ 	.byte	0x04, 0x17
        /*008a*/ 	.short	(.L_25 - .L_24)
.L_24:
        /*008c*/ 	.word	0x00000000
        /*0090*/ 	.short	0x0000
        /*0092*/ 	.short	0x0000
        /*0094*/ 	.byte	0x00, 0xf5, 0x21, 0x00


	//----- nvinfo : EIATTR_SPARSE_MMA_MASK
	.align		4
.L_25:
        /*0098*/ 	.byte	0x03, 0x50
        /*009a*/ 	.short	0x0000


	//----- nvinfo : EIATTR_MAXREG_COUNT
	.align		4
        /*009c*/ 	.byte	0x03, 0x1b
        /*009e*/ 	.short	0x00ff


	//----- nvinfo : EIATTR_MERCURY_ISA_VERSION
	.align		4
        /*00a0*/ 	.byte	0x03, 0x5f
        /*00a2*/ 	.short	0x0101


	//----- nvinfo : EIATTR_VRC_CTA_INIT_COUNT
	.align		4
        /*00a4*/ 	.byte	0x02, 0x4a
	.zero		1
	.zero		1


	//----- nvinfo : EIATTR_EXIT_INSTR_OFFSETS
	.align		4
        /*00a8*/ 	.byte	0x04, 0x1c
        /*00aa*/ 	.short	(.L_27 - .L_26)


	//   ....[0]....
.L_26:
        /*00ac*/ 	.word	0x000000a0


	//   ....[1]....
        /*00b0*/ 	.word	0x00000110


	//   ....[2]....
        /*00b4*/ 	.word	0x000015f0


	//   ....[3]....
        /*00b8*/ 	.word	0x000016d0


	//----- nvinfo : EIATTR_CRS_STACK_SIZE
	.align		4
.L_27:
        /*00bc*/ 	.byte	0x04, 0x1e
        /*00be*/ 	.short	(.L_29 - .L_28)
.L_28:
        /*00c0*/ 	.word	0x00000000


	//----- nvinfo : EIATTR_CBANK_PARAM_SIZE
	.align		4
.L_29:
        /*00c4*/ 	.byte	0x03, 0x19
        /*00c6*/ 	.short	0x0048


	//----- nvinfo : EIATTR_PARAM_CBANK
	.align		4
        /*00c8*/ 	.byte	0x04, 0x0a
        /*00ca*/ 	.short	(.L_31 - .L_30)
	.align		4
.L_30:
        /*00cc*/ 	.word	index@(.nv.constant0._Z3funPiS_S_S_S_S_S_PjPb)
        /*00d0*/ 	.short	0x0380
        /*00d2*/ 	.short	0x0048


	//----- nvinfo : EIATTR_SW_WAR
	.align		4
.L_31:
        /*00d4*/ 	.byte	0x04, 0x36
        /*00d6*/ 	.short	(.L_33 - .L_32)
.L_32:
        /*00d8*/ 	.word	0x00000008
.L_33:


//--------------------- .nv.callgraph             --------------------------
	.section	.nv.callgraph,"",@"SHT_CUDA_CALLGRAPH"
	.align	4
	.sectionentsize	8
	.align		4
        /*0000*/ 	.word	0x00000000
	.align		4
        /*0004*/ 	.word	0xffffffff
	.align		4
        /*0008*/ 	.word	0x00000000
	.align		4
        /*000c*/ 	.word	0xfffffffe
	.align		4
        /*0010*/ 	.word	0x00000000
	.align		4
        /*0014*/ 	.word	0xfffffffd
	.align		4
        /*0018*/ 	.word	0x00000000
	.align		4
        /*001c*/ 	.word	0xfffffffc


//--------------------- .text._Z3funPiS_S_S_S_S_S_PjPb --------------------------
	.section	.text._Z3funPiS_S_S_S_S_S_PjPb,"ax",@progbits
	.align	128
        .global         _Z3funPiS_S_S_S_S_S_PjPb
        .type           _Z3funPiS_S_S_S_S_S_PjPb,@function
        .size           _Z3funPiS_S_S_S_S_S_PjPb,(.L_x_20 - _Z3funPiS_S_S_S_S_S_PjPb)
        .other          _Z3funPiS_S_S_S_S_S_PjPb,@"STO_CUDA_ENTRY STV_DEFAULT"
_Z3funPiS_S_S_S_S_S_PjPb:
.text._Z3funPiS_S_S_S_S_S_PjPb:
[----:B------:R-:W0:Y:S08]  /*0000*/  LDC R1, c[0x0][0x37c] ;  /* 0x0000df00ff017b82 */ /* 0x000e300000000800 */
[----:B------:R-:W1:Y:S01]  /*0010*/  LDC.64 R2, c[0x0][0x388] ;  /* 0x0000e200ff027b82 */ /* 0x000e620000000a00 */
[----:B------:R-:W1:Y:S01]  /*0020*/  LDCU.64 UR8, c[0x0][0x358] ;  /* 0x00006b00ff0877ac */ /* 0x000e620008000a00 */
[----:B0-----:R-:W-:Y:S01]  /*0030*/  VIADD R1, R1, 0xfffff7f8 ;  /* 0xfffff7f801017836 */ /* 0x001fe20000000000 */
[----:B-1----:R-:W2:Y:S05]  /*0040*/  LDG.E R3, desc[UR8][R2.64] ;  /* 0x0000000802037981 */ /* 0x002eaa000c1e1900 */
[----:B------:R-:W0:Y:S01]  /*0050*/  S2UR UR4, SR_CTAID.X ;  /* 0x00000000000479c3 */ /* 0x000e220000002500 */
[----:B------:R-:W0:Y:S07]  /*0060*/  S2R R5, SR_TID.X ;  /* 0x0000000000057919 */ /* 0x000e2e0000002100 */
[----:B------:R-:W0:Y:S02]  /*0070*/  LDC R0, c[0x0][0x360] ;  /* 0x0000d800ff007b82 */ /* 0x000e240000000800 */
[----:B0-----:R-:W-:-:S05]  /*0080*/  IMAD R0, R0, UR4, R5 ;  /* 0x0000000400007c24 */ /* 0x001fca000f8e0205 */
[----:B--2---:R-:W-:-:S13]  /*0090*/  ISETP.GE.AND P0, PT, R0, R3, PT ;  /* 0x000000030000720c */ /* 0x004fda0003f06270 */
[----:B------:R-:W-:Y:S05]  /*00a0*/  @P0 EXIT ;  /* 0x000000000000094d */ /* 0x000fea0003800000 */
[----:B------:R-:W0:Y:S08]  /*00b0*/  LDC.64 R26, c[0x0][0x398] ;  /* 0x0000e600ff1a7b82 */ /* 0x000e300000000a00 */
[----:B------:R-:W1:Y:S01]  /*00c0*/  LDC.64 R4, c[0x0][0x3a0] ;  /* 0x0000e800ff047b82 */ /* 0x000e620000000a00 */
[----:B0-----:R-:W-:-:S05]  /*00d0*/  IMAD.WIDE R26, R0, 0x4, R26 ;  /* 0x00000004001a7825 */ /* 0x001fca00078e021a */
[----:B------:R-:W2:Y:S04]  /*00e0*/  LDG.E R2, desc[UR8][R26.64] ;  /* 0x000000081a027981 */ /* 0x000ea8000c1e1900 */
[----:B-1----:R-:W2:Y:S02]  /*00f0*/  LDG.E R5, desc[UR8][R4.64] ;  /* 0x0000000804057981 */ /* 0x002ea4000c1e1900 */
[----:B--2---:R-:W-:-:S13]  /*0100*/  ISETP.NE.AND P0, PT, R2, R5, PT ;  /* 0x000000050200720c */ /* 0x004fda0003f05270 */
[----:B------:R-:W-:Y:S05]  /*0110*/  @!P0 EXIT ;  /* 0x000000000000894d */ /* 0x000fea0003800000 */
[----:B------:R-:W0:Y:S02]  /*0120*/  LDC.64 R6, c[0x0][0x3b0] ;  /* 0x0000ec00ff067b82 */ /* 0x000e240000000a00 */
[----:B0-----:R-:W2:Y:S01]  /*0130*/  LDG.E R3, desc[UR8][R6.64] ;  /* 0x0000000806037981 */ /* 0x001ea2000c1e1900 */
[----:B------:R-:W-:Y:S01]  /*0140*/  VIADD R4, R1, 0x404 ;  /* 0x0000040401047836 */ /* 0x000fe20000000000 */
[----:B--2---:R-:W-:-:S13]  /*0150*/  ISETP.GE.AND P0, PT, R3, 0x1, PT ;  /* 0x000000010300780c */ /* 0x004fda0003f06270 */
[----:B------:R-:W-:Y:S05]  /*0160*/  @!P0 BRA `(.L_x_0) ;  /* 0x0000001000a08947 */ /* 0x000fea0003800000 */
[C---:B------:R-:W-:Y:S01]  /*0170*/  ISETP.GE.U32.AND P0, PT, R3.reuse, 0x4, PT ;  /* 0x000000040300780c */ /* 0x040fe20003f06070 */
[----:B------:R-:W0:Y:S01]  /*0180*/  LDCU.64 UR6, c[0x0][0x3b8] ;  /* 0x00007700ff0677ac */ /* 0x000e220008000a00 */
[----:B------:R-:W-:Y:S01]  /*0190*/  IMAD R5, R2, R3, RZ ;  /* 0x0000000302057224 */ /* 0x000fe200078e02ff */
[----:B------:R-:W-:Y:S01]  /*01a0*/  LOP3.LUT R6, R3, 0x3, RZ, 0xc0, !PT ;  /* 0x0000000303067812 */ /* 0x000fe200078ec0ff */
[----:B------:R-:W-:-:S09]  /*01b0*/  IMAD.MOV.U32 R8, RZ, RZ, RZ ;  /* 0x000000ffff087224 */ /* 0x000fd200078e00ff */
[----:B------:R-:W-:Y:S05]  /*01c0*/  @!P0 BRA `(.L_x_1) ;  /* 0x0000000400688947 */ /* 0x000fea0003800000 */
[----:B------:R-:W-:Y:S01]  /*01d0*/  LOP3.LUT R8, R3, 0x7ffffffc, RZ, 0xc0, !PT ;  /* 0x7ffffffc03087812 */ /* 0x000fe200078ec0ff */
[----:B------:R-:W-:Y:S01]  /*01e0*/  UMOV UR4, 0x8 ;  /* 0x0000000800047882 */ /* 0x000fe20000000000 */
[----:B------:R-:W-:Y:S01]  /*01f0*/  UMOV UR5, 0x0 ;  /* 0x0000000000057882 */ /* 0x000fe20000000000 */
[----:B------:R-:W-:Y:S01]  /*0200*/  VIADD R9, R1, 0x8 ;  /* 0x0000000801097836 */ /* 0x000fe20000000000 */
[----:B0-----:R-:W-:Y:S01]  /*0210*/  UIMAD.WIDE.U32 UR4, UR6, 0x1, UR4 ;  /* 0x00000001060478a5 */ /* 0x001fe2000f8e0004 */
[----:B------:R-:W-:Y:S02]  /*0220*/  IMAD.MOV R20, RZ, RZ, -R8 ;  /* 0x000000ffff147224 */ /* 0x000fe400078e0a08 */
[----:B------:R-:W-:Y:S01]  /*0230*/  IMAD.MOV.U32 R7, RZ, RZ, R5 ;  /* 0x000000ffff077224 */ /* 0x000fe200078e0005 */
[----:B------:R-:W-:Y:S02]  /*0240*/  UIADD3 UR10, UPT, UPT, UR5, UR7, URZ ;  /* 0x00000007050a7290 */ /* 0x000fe4000fffe0ff */
[----:B------:R-:W-:Y:S01]  /*0250*/  ISETP.GE.AND P0, PT, R20, RZ, PT ;  /* 0x000000ff1400720c */ /* 0x000fe20003f06270 */
[----:B------:R-:W-:Y:S01]  /*0260*/  IMAD.U32 R25, RZ, RZ, UR5 ;  /* 0x00000005ff197e24 */ /* 0x000fe2000f8e00ff */
[----:B------:R-:W-:-:S02]  /*0270*/  MOV R24, UR4 ;  /* 0x0000000400187c02 */ /* 0x000fc40008000f00 */
[----:B------:R-:W-:-:S09]  /*0280*/  IMAD.U32 R25, RZ, RZ, UR10 ;  /* 0x0000000aff197e24 */ /* 0x000fd2000f8e00ff */
[----:B------:R-:W-:Y:S05]  /*0290*/  @P0 BRA `(.L_x_2) ;  /* 0x0000000400040947 */ /* 0x000fea0003800000 */
[----:B------:R-:W-:Y:S02]  /*02a0*/  IADD3 R10, PT, PT, -R20, RZ, RZ ;  /* 0x000000ff140a7210 */ /* 0x000fe40007ffe1ff */
[----:B------:R-:W-:Y:S02]  /*02b0*/  PLOP3.LUT P0, PT, PT, PT, PT, 0x80, 0x8 ;  /* 0x000000000008781c */ /* 0x000fe40003f0f070 */
[----:B------:R-:W-:-:S13]  /*02c0*/  ISETP.GT.AND P1, PT, R10, 0xc, PT ;  /* 0x0000000c0a00780c */ /* 0x000fda0003f24270 */
[----:B------:R-:W-:Y:S05]  /*02d0*/  @!P1 BRA `(.L_x_3) ;  /* 0x0000000000949947 */ /* 0x000fea0003800000 */
[----:B------:R-:W-:-:S13]  /*02e0*/  PLOP3.LUT P0, PT, PT, PT, PT, 0x8, 0x80 ;  /* 0x000000000080781c */ /* 0x000fda0003f0e170 */
.L_x_4:
[----:B------:R-:W-:-:S04]  /*02f0*/  IMAD.WIDE R12, R7, 0x4, R24 ;  /* 0x00000004070c7825 */ /* 0x000fc800078e0218 */
[C---:B------:R-:W-:Y:S01]  /*0300*/  VIADD R15, R7.reuse, 0x4 ;  /* 0x00000004070f7836 */ /* 0x040fe20000000000 */
[----:B------:R-:W2:Y:S01]  /*0310*/  LDG.E R16, desc[UR8][R12.64+-0x8] ;  /* 0xfffff8080c107981 */ /* 0x000ea2000c1e1900 */
[C---:B------:R-:W-:Y:S02]  /*0320*/  VIADD R11, R7.reuse, 0x8 ;  /* 0x00000008070b7836 */ /* 0x040fe40000000000 */
[----:B------:R-:W-:Y:S01]  /*0330*/  VIADD R29, R7, 0xc ;  /* 0x0000000c071d7836 */ /* 0x000fe20000000000 */
[----:B------:R-:W2:Y:S01]  /*0340*/  LDG.E R17, desc[UR8][R12.64+-0x4] ;  /* 0xfffffc080c117981 */ /* 0x000ea2000c1e1900 */
[----:B------:R-:W-:-:S03]  /*0350*/  IMAD.WIDE R14, R15, 0x4, R24 ;  /* 0x000000040f0e7825 */ /* 0x000fc600078e0218 */
[----:B------:R-:W3:Y:S04]  /*0360*/  LDG.E R18, desc[UR8][R12.64] ;  /* 0x000000080c127981 */ /* 0x000ee8000c1e1900 */
[----:B------:R-:W3:Y:S01]  /*0370*/  LDG.E R19, desc[UR8][R12.64+0x4] ;  /* 0x000004080c137981 */ /* 0x000ee2000c1e1900 */
[----:B------:R-:W-:-:S03]  /*0380*/  IMAD.WIDE R28, R29, 0x4, R24 ;  /* 0x000000041d1c7825 */ /* 0x000fc600078e0218 */
[----:B------:R-:W4:Y:S04]  /*0390*/  LDG.E R22, desc[UR8][R14.64+-0x8] ;  /* 0xfffff8080e167981 */ /* 0x000f28000c1e1900 */
[----:B------:R-:W4:Y:S04]  /*03a0*/  LDG.E R23, desc[UR8][R14.64+-0x4] ;  /* 0xfffffc080e177981 */ /* 0x000f28000c1e1900 */
[----:B------:R-:W5:Y:S04]  /*03b0*/  LDG.E R10, desc[UR8][R14.64] ;  /* 0x000000080e0a7981 */ /* 0x000f68000c1e1900 */
[----:B--2---:R0:W-:Y:S02]  /*03c0*/  STL.64 [R9+-0x8], R16 ;  /* 0xfffff81009007387 */ /* 0x0041e40000100a00 */
[----:B0-----:R-:W-:-:S02]  /*03d0*/  IMAD.WIDE R16, R11, 0x4, R24 ;  /* 0x000000040b107825 */ /* 0x001fc400078e0218 */
[----:B---3--:R0:W-:Y:S04]  /*03e0*/  STL.64 [R9], R18 ;  /* 0x0000001209007387 */ /* 0x0081e80000100a00 */
[----:B------:R-:W5:Y:S04]  /*03f0*/  LDG.E R11, desc[UR8][R14.64+0x4] ;  /* 0x000004080e0b7981 */ /* 0x000f68000c1e1900 */
[----:B------:R-:W2:Y:S04]  /*0400*/  LDG.E R12, desc[UR8][R16.64+-0x8] ;  /* 0xfffff808100c7981 */ /* 0x000ea8000c1e1900 */
[----:B------:R-:W2:Y:S04]  /*0410*/  LDG.E R13, desc[UR8][R16.64+-0x4] ;  /* 0xfffffc08100d7981 */ /* 0x000ea8000c1e1900 */
[----:B------:R-:W3:Y:S04]  /*0420*/  LDG.E R14, desc[UR8][R16.64] ;  /* 0x00000008100e7981 */ /* 0x000ee8000c1e1900 */
[----:B------:R-:W3:Y:S04]  /*0430*/  LDG.E R15, desc[UR8][R16.64+0x4] ;  /* 0x00000408100f7981 */ /* 0x000ee8000c1e1900 */
[----:B0-----:R-:W3:Y:S04]  /*0440*/  LDG.E R18, desc[UR8][R28.64] ;  /* 0x000000081c127981 */ /* 0x001ee8000c1e1900 */
[----:B------:R-:W3:Y:S04]  /*0450*/  LDG.E R19, desc[UR8][R28.64+0x4] ;  /* 0x000004081c137981 */ /* 0x000ee8000c1e1900 */
[----:B------:R-:W3:Y:S04]  /*0460*/  LDG.E R16, desc[UR8][R28.64+-0x8] ;  /* 0xfffff8081c107981 */ /* 0x000ee8000c1e1900 */
[----:B------:R-:W3:Y:S01]  /*0470*/  LDG.E R17, desc[UR8][R28.64+-0x4] ;  /* 0xfffffc081c117981 */ /* 0x000ee2000c1e1900 */
[----:B------:R-:W-:-:S05]  /*0480*/  VIADD R20, R20, 0x10 ;  /* 0x0000001014147836 */ /* 0x000fca0000000000 */
[----:B------:R-:W-:Y:S01]  /*0490*/  ISETP.GE.AND P1, PT, R20, -0xc, PT ;  /* 0xfffffff41400780c */ /* 0x000fe20003f26270 */
[----:B----4-:R-:W-:Y:S01]  /*04a0*/  STL.64 [R9+0x8], R22 ;  /* 0x0000081609007387 */ /* 0x010fe20000100a00 */
[----:B------:R-:W-:-:S03]  /*04b0*/  IADD3 R7, PT, PT, R7, 0x10, RZ ;  /* 0x0000001007077810 */ /* 0x000fc60007ffe0ff */
[----:B-----5:R-:W-:Y:S04]  /*04c0*/  STL.64 [R9+0x10], R10 ;  /* 0x0000100a09007387 */ /* 0x020fe80000100a00 */
[----:B--2---:R-:W-:Y:S04]  /*04d0*/  STL.64 [R9+0x18], R12 ;  /* 0x0000180c09007387 */ /* 0x004fe80000100a00 */
[----:B---3--:R-:W-:Y:S04]  /*04e0*/  STL.64 [R9+0x20], R14 ;  /* 0x0000200e09007387 */ /* 0x008fe80000100a00 */
[----:B------:R-:W-:Y:S04]  /*04f0*/  STL.64 [R9+0x30], R18 ;  /* 0x0000301209007387 */ /* 0x000fe80000100a00 */
[----:B------:R0:W-:Y:S02]  /*0500*/  STL.64 [R9+0x28], R16 ;  /* 0x0000281009007387 */ /* 0x0001e40000100a00 */
[----:B0-----:R-:W-:Y:S01]  /*0510*/  VIADD R9, R9, 0x40 ;  /* 0x0000004009097836 */ /* 0x001fe20000000000 */
[----:B------:R-:W-:Y:S06]  /*0520*/  @!P1 BRA `(.L_x_4) ;  /* 0xfffffffc00709947 */ /* 0x000fec000383ffff */
.L_x_3:
[----:B------:R-:W-:-:S05]  /*0530*/  IMAD.MOV R10, RZ, RZ, -R20 ;  /* 0x000000ffff0a7224 */ /* 0x000fca00078e0a14 */
[----:B------:R-:W-:-:S13]  /*0540*/  ISETP.GT.AND P1, PT, R10, 0x4, PT ;  /* 0x000000040a00780c */ /* 0x000fda0003f24270 */
[----:B------:R-:W-:Y:S05]  /*0550*/  @!P1 BRA `(.L_x_5) ;  /* 0x00000000004c9947 */ /* 0x000fea0003800000 */
[C---:B------:R-:W-:Y:S02]  /*0560*/  VIADD R19, R7.reuse, 0x4 ;  /* 0x0000000407137836 */ /* 0x040fe40000000000 */
[----:B------:R-:W-:-:S04]  /*0570*/  IMAD.WIDE R22, R7, 0x4, R24 ;  /* 0x0000000407167825 */ /* 0x000fc800078e0218 */
[----:B------:R-:W-:Y:S01]  /*0580*/  IMAD.WIDE R18, R19, 0x4, R24 ;  /* 0x0000000413127825 */ /* 0x000fe200078e0218 */
[----:B------:R-:W2:Y:S04]  /*0590*/  LDG.E R10, desc[UR8][R22.64+-0x8] ;  /* 0xfffff808160a7981 */ /* 0x000ea8000c1e1900 */
[----:B------:R-:W2:Y:S04]  /*05a0*/  LDG.E R11, desc[UR8][R22.64+-0x4] ;  /* 0xfffffc08160b7981 */ /* 0x000ea8000c1e1900 */
[----:B------:R-:W3:Y:S04]  /*05b0*/  LDG.E R12, desc[UR8][R22.64] ;  /* 0x00000008160c7981 */ /* 0x000ee8000c1e1900 */
[----:B------:R-:W3:Y:S04]  /*05c0*/  LDG.E R13, desc[UR8][R22.64+0x4] ;  /* 0x00000408160d7981 */ /* 0x000ee8000c1e1900 */
[----:B------:R-:W4:Y:S04]  /*05d0*/  LDG.E R14, desc[UR8][R18.64+-0x8] ;  /* 0xfffff808120e7981 */ /* 0x000f28000c1e1900 */
[----:B------:R-:W4:Y:S04]  /*05e0*/  LDG.E R15, desc[UR8][R18.64+-0x4] ;  /* 0xfffffc08120f7981 */ /* 0x000f28000c1e1900 */
[----:B------:R-:W5:Y:S04]  /*05f0*/  LDG.E R16, desc[UR8][R18.64] ;  /* 0x0000000812107981 */ /* 0x000f68000c1e1900 */
[----:B------:R-:W5:Y:S01]  /*0600*/  LDG.E R17, desc[UR8][R18.64+0x4] ;  /* 0x0000040812117981 */ /* 0x000f62000c1e1900 */
[----:B------:R-:W-:Y:S01]  /*0610*/  PLOP3.LUT P0, PT, PT, PT, PT, 0x8, 0x80 ;  /* 0x000000000080781c */ /* 0x000fe20003f0e170 */
[----:B------:R-:W-:Y:S01]  /*0620*/  VIADD R20, R20, 0x8 ;  /* 0x0000000814147836 */ /* 0x000fe20000000000 */
[----:B------:R-:W-:Y:S01]  /*0630*/  IADD3 R7, PT, PT, R7, 0x8, RZ ;  /* 0x0000000807077810 */ /* 0x000fe20007ffe0ff */
[----:B--2---:R-:W-:Y:S04]  /*0640*/  STL.64 [R9+-0x8], R10 ;  /* 0xfffff80a09007387 */ /* 0x004fe80000100a00 */
[----:B---3--:R-:W-:Y:S04]  /*0650*/  STL.64 [R9], R12 ;  /* 0x0000000c09007387 */ /* 0x008fe80000100a00 */
[----:B----4-:R-:W-:Y:S04]  /*0660*/  STL.64 [R9+0x8], R14 ;  /* 0x0000080e09007387 */ /* 0x010fe80000100a00 */
[----:B-----5:R0:W-:Y:S02]  /*0670*/  STL.64 [R9+0x10], R16 ;  /* 0x0000101009007387 */ /* 0x0201e40000100a00 */
[----:B0-----:R-:W-:-:S07]  /*0680*/  VIADD R9, R9, 0x20 ;  /* 0x0000002009097836 */ /* 0x001fce0000000000 */
.L_x_5:
[----:B------:R-:W-:-:S13]  /*0690*/  ISETP.EQ.AND P1, PT, R20, RZ, PT ;  /* 0x000000ff1400720c */ /* 0x000fda0003f22270 */
[----:B------:R-:W-:Y:S05]  /*06a0*/  @!P0 BRA P1, `(.L_x_1) ;  /* 0x0000000000308947 */ /* 0x000fea0000800000 */
.L_x_2:
[----:B------:R-:W-:-:S05]  /*06b0*/  IMAD.WIDE R14, R7, 0x4, R24 ;  /* 0x00000004070e7825 */ /* 0x000fca00078e0218 */
[----:B------:R-:W2:Y:S04]  /*06c0*/  LDG.E R10, desc[UR8][R14.64+-0x8] ;  /* 0xfffff8080e0a7981 */ /* 0x000ea8000c1e1900 */
[----:B------:R-:W2:Y:S04]  /*06d0*/  LDG.E R11, desc[UR8][R14.64+-0x4] ;  /* 0xfffffc080e0b7981 */ /* 0x000ea8000c1e1900 */
[----:B------:R-:W3:Y:S04]  /*06e0*/  LDG.E R12, desc[UR8][R14.64] ;  /* 0x000000080e0c7981 */ /* 0x000ee8000c1e1900 */
[----:B------:R-:W3:Y:S01]  /*06f0*/  LDG.E R13, desc[UR8][R14.64+0x4] ;  /* 0x000004080e0d7981 */ /* 0x000ee2000c1e1900 */
[----:B------:R-:W-:-:S02]  /*0700*/  VIADD R20, R20, 0x4 ;  /* 0x0000000414147836 */ /* 0x000fc40000000000 */
[----:B------:R-:W-:-:S03]  /*0710*/  VIADD R7, R7, 0x4 ;  /* 0x0000000407077836 */ /* 0x000fc60000000000 */
[----:B------:R-:W-:Y:S01]  /*0720*/  ISETP.NE.AND P0, PT, R20, RZ, PT ;  /* 0x000000ff1400720c */ /* 0x000fe20003f05270 */
[----:B--2---:R-:W-:Y:S04]  /*0730*/  STL.64 [R9+-0x8], R10 ;  /* 0xfffff80a09007387 */ /* 0x004fe80000100a00 */
[----:B---3--:R0:W-:Y:S02]  /*0740*/  STL.64 [R9], R12 ;  /* 0x0000000c09007387 */ /* 0x0081e40000100a00 */
[----:B0-----:R-:W-:-:S06]  /*0750*/  VIADD R9, R9, 0x10 ;  /* 0x0000001009097836 */ /* 0x001fcc0000000000 */
[----:B------:R-:W-:Y:S05]  /*0760*/  @P0 BRA `(.L_x_2) ;  /* 0xfffffffc00d00947 */ /* 0x000fea000383ffff */
.L_x_1:
[----:B------:R-:W1:Y:S02]  /*0770*/  LDC.64 R10, c[0x0][0x390] ;  /* 0x0000e400ff0a7b82 */ /* 0x000e640000000a00 */
[----:B-1----:R-:W-:-:S05]  /*0780*/  IMAD.WIDE R10, R0, 0x4, R10 ;  /* 0x00000004000a7825 */ /* 0x002fca00078e020a */
[----:B------:R1:W5:Y:S01]  /*0790*/  LDG.E R12, desc[UR8][R10.64] ;  /* 0x000000080a0c7981 */ /* 0x000362000c1e1900 */
[----:B------:R-:W-:Y:S02]  /*07a0*/  ISETP.NE.AND P1, PT, R6, RZ, PT ;  /* 0x000000ff0600720c */ /* 0x000fe40003f25270 */
[----:B------:R-:W-:-:S11]  /*07b0*/  ISETP.GE.U32.AND P0, PT, R3, 0x4, PT ;  /* 0x000000040300780c */ /* 0x000fd60003f06070 */
[----:B-1----:R-:W-:Y:S05]  /*07c0*/  @!P1 BRA `(.L_x_6) ;  /* 0x0000000000309947 */ /* 0x002fea0003800000 */
[----:B------:R-:W1:Y:S01]  /*07d0*/  LDC.64 R10, c[0x0][0x3b8] ;  /* 0x0000ee00ff0a7b82 */ /* 0x000e620000000a00 */
[----:B------:R-:W-:Y:S01]  /*07e0*/  IADD3 R5, PT, PT, R5, R8, RZ ;  /* 0x0000000805057210 */ /* 0x000fe20007ffe0ff */
[----:B------:R-:W-:Y:S02]  /*07f0*/  IMAD R7, R8, 0x4, R1 ;  /* 0x0000000408077824 */ /* 0x000fe400078e0201 */
[----:B------:R-:W-:-:S07]  /*0800*/  IMAD.MOV R0, RZ, RZ, -R6 ;  /* 0x000000ffff007224 */ /* 0x000fce00078e0a06 */
.L_x_7:
[----:B-1----:R-:W-:-:S06]  /*0810*/  IMAD.WIDE R8, R5, 0x4, R10 ;  /* 0x0000000405087825 */ /* 0x002fcc00078e020a */
[----:B------:R-:W2:Y:S01]  /*0820*/  LDG.E R8, desc[UR8][R8.64] ;  /* 0x0000000808087981 */ /* 0x000ea2000c1e1900 */
[----:B------:R-:W-:Y:S02]  /*0830*/  VIADD R0, R0, 0x1 ;  /* 0x0000000100007836 */ /* 0x000fe40000000000 */
[----:B------:R-:W-:-:S03]  /*0840*/  VIADD R5, R5, 0x1 ;  /* 0x0000000105057836 */ /* 0x000fc60000000000 */
[----:B------:R-:W-:Y:S01]  /*0850*/  ISETP.NE.AND P1, PT, R0, RZ, PT ;  /* 0x000000ff0000720c */ /* 0x000fe20003f25270 */
[----:B--2---:R1:W-:Y:S02]  /*0860*/  STL [R7], R8 ;  /* 0x0000000807007387 */ /* 0x0043e40000100800 */
[----:B-1----:R-:W-:-:S10]  /*0870*/  VIADD R7, R7, 0x4 ;  /* 0x0000000407077836 */ /* 0x002fd40000000000 */
[----:B------:R-:W-:Y:S05]  /*0880*/  @P1 BRA `(.L_x_7) ;  /* 0xfffffffc00e01947 */ /* 0x000fea000383ffff */
.L_x_6:
[----:B------:R-:W-:Y:S02]  /*0890*/  HFMA2 R0, -RZ, RZ, 0, 0 ;  /* 0x00000000ff007431 */ /* 0x000fe400000001ff */
[----:B-----5:R-:W-:Y:S01]  /*08a0*/  IMAD R5, R3, R12, RZ ;  /* 0x0000000c03057224 */ /* 0x020fe200078e02ff */
[----:B------:R-:W-:Y:S06]  /*08b0*/  @!P0 BRA `(.L_x_8) ;  /* 0x0000000800848947 */ /* 0x000fec0003800000 */
[----:B------:R-:W-:Y:S01]  /*08c0*/  LOP3.LUT R0, R3, 0x7ffffffc, RZ, 0xc0, !PT ;  /* 0x7ffffffc03007812 */ /* 0x000fe200078ec0ff */
[----:B0-----:R-:W-:Y:S01]  /*08d0*/  UIADD3 UR4, UP0, UPT, UR6, 0x8, URZ ;  /* 0x0000000806047890 */ /* 0x001fe2000ff1e0ff */
[C---:B------:R-:W-:Y:S01]  /*08e0*/  VIADD R11, R1.reuse, 0x8 ;  /* 0x00000008010b7836 */ /* 0x040fe20000000000 */
[----:B------:R-:W-:Y:S01]  /*08f0*/  IADD3 R10, PT, PT, R1, 0x40c, RZ ;  /* 0x0000040c010a7810 */ /* 0x000fe20007ffe0ff */
[----:B------:R-:W-:Y:S01]  /*0900*/  IMAD.MOV.U32 R7, RZ, RZ, R5 ;  /* 0x000000ffff077224 */ /* 0x000fe200078e0005 */
[----:B------:R-:W-:Y:S01]  /*0910*/  UIADD3.X UR5, UPT, UPT, URZ, UR7, URZ, UP0, !UPT ;  /* 0x00000007ff057290 */ /* 0x000fe200087fe4ff */
[----:B------:R-:W-:Y:S02]  /*0920*/  IMAD.MOV R12, RZ, RZ, -R0 ;  /* 0x000000ffff0c7224 */ /* 0x000fe400078e0a00 */
[----:B------:R-:W-:-:S03]  /*0930*/  IMAD.U32 R8, RZ, RZ, UR4 ;  /* 0x00000004ff087e24 */ /* 0x000fc6000f8e00ff */
[----:B------:R-:W-:Y:S01]  /*0940*/  ISETP.GE.AND P0, PT, R12, RZ, PT ;  /* 0x000000ff0c00720c */ /* 0x000fe20003f06270 */
[----:B------:R-:W-:-:S12]  /*0950*/  IMAD.U32 R9, RZ, RZ, UR5 ;  /* 0x00000005ff097e24 */ /* 0x000fd8000f8e00ff */
[----:B------:R-:W-:Y:S05]  /*0960*/  @P0 BRA `(.L_x_9) ;  /* 0x0000000400fc0947 */ /* 0x000fea0003800000 */
[----:B------:R-:W-:Y:S01]  /*0970*/  IMAD.MOV R13, RZ, RZ, -R12 ;  /* 0x000000ffff0d7224 */ /* 0x000fe200078e0a0c */
[----:B------:R-:W-:-:S04]  /*0980*/  PLOP3.LUT P0, PT, PT, PT, PT, 0x80, 0x8 ;  /* 0x000000000008781c */ /* 0x000fc80003f0f070 */
[----:B------:R-:W-:-:S13]  /*0990*/  ISETP.GT.AND P1, PT, R13, 0xc, PT ;  /* 0x0000000c0d00780c */ /* 0x000fda0003f24270 */
[----:B------:R-:W-:Y:S05]  /*09a0*/  @!P1 BRA `(.L_x_10) ;  /* 0x0000000400389947 */ /* 0x000fea0003800000 */
[----:B------:R-:W-:-:S13]  /*09b0*/  PLOP3.LUT P0, PT, PT, PT, PT, 0x8, 0x80 ;  /* 0x000000000080781c */ /* 0x000fda0003f0e170 */
.L_x_11:
[----:B------:R-:W-:Y:S01]  /*09c0*/  IMAD.WIDE R14, R7, 0x4, R8 ;  /* 0x00000004070e7825 */ /* 0x000fe200078e0208 */
[----:B------:R-:W2:Y:S04]  /*09d0*/  LDL R13, [R11+-0x8] ;  /* 0xfffff8000b0d7983 */ /* 0x000ea80000100800 */
[----:B------:R-:W2:Y:S04]  /*09e0*/  LDG.E R16, desc[UR8][R14.64+-0x8] ;  /* 0xfffff8080e107981 */ /* 0x000ea8000c1e1900 */
[----:B------:R-:W3:Y:S04]  /*09f0*/  LDG.E R17, desc[UR8][R14.64+-0x4] ;  /* 0xfffffc080e117981 */ /* 0x000ee8000c1e1900 */
[----:B------:R-:W4:Y:S01]  /*0a00*/  LDG.E R23, desc[UR8][R14.64+0x4] ;  /* 0x000004080e177981 */ /* 0x000f22000c1e1900 */
[----:B--2---:R-:W-:-:S05]  /*0a10*/  LOP3.LUT R13, R16, R13, RZ, 0xc0, !PT ;  /* 0x0000000d100d7212 */ /* 0x004fca00078ec0ff */
[----:B------:R-:W-:Y:S04]  /*0a20*/  STL [R10+-0x8], R13 ;  /* 0xfffff80d0a007387 */ /* 0x000fe80000100800 */
[----:B------:R-:W3:Y:S02]  /*0a30*/  LDL R16, [R11+-0x4] ;  /* 0xfffffc000b107983 */ /* 0x000ee40000100800 */
[----:B---3--:R-:W-:Y:S02]  /*0a40*/  LOP3.LUT R19, R17, R16, RZ, 0xc0, !PT ;  /* 0x0000001011137212 */ /* 0x008fe400078ec0ff */
[----:B------:R-:W2:Y:S04]  /*0a50*/  LDG.E R17, desc[UR8][R14.64] ;  /* 0x000000080e117981 */ /* 0x000ea8000c1e1900 */
[----:B------:R0:W-:Y:S04]  /*0a60*/  STL [R10+-0x4], R19 ;  /* 0xfffffc130a007387 */ /* 0x0001e80000100800 */
[----:B------:R-:W2:Y:S02]  /*0a70*/  LDL R16, [R11] ;  /* 0x000000000b107983 */ /* 0x000ea40000100800 */
[----:B--2---:R-:W-:-:S05]  /*0a80*/  LOP3.LUT R21, R17, R16, RZ, 0xc0, !PT ;  /* 0x0000001011157212 */ /* 0x004fca00078ec0ff */
[----:B------:R-:W-:Y:S04]  /*0a90*/  STL [R10], R21 ;  /* 0x000000150a007387 */ /* 0x000fe80000100800 */
[----:B------:R-:W4:Y:S01]  /*0aa0*/  LDL R18, [R11+0x4] ;  /* 0x000004000b127983 */ /* 0x000f220000100800 */
[----:B------:R-:W-:-:S04]  /*0ab0*/  VIADD R17, R7, 0x4 ;  /* 0x0000000407117836 */ /* 0x000fc80000000000 */
[----:B------:R-:W-:-:S05]  /*0ac0*/  IMAD.WIDE R16, R17, 0x4, R8 ;  /* 0x0000000411107825 */ /* 0x000fca00078e0208 */
[----:B0-----:R-:W2:Y:S04]  /*0ad0*/  LDG.E R19, desc[UR8][R16.64+-0x4] ;  /* 0xfffffc0810137981 */ /* 0x001ea8000c1e1900 */
[----:B------:R-:W3:Y:S01]  /*0ae0*/  LDG.E R15, desc[UR8][R16.64] ;  /* 0x00000008100f7981 */ /* 0x000ee2000c1e1900 */
[----:B----4-:R-:W-:-:S03]  /*0af0*/  LOP3.LUT R23, R23, R18, RZ, 0xc0, !PT ;  /* 0x0000001217177212 */ /* 0x010fc600078ec0ff */
[----:B------:R-:W4:Y:S04]  /*0b00*/  LDG.E R18, desc[UR8][R16.64+-0x8] ;  /* 0xfffff80810127981 */ /* 0x000f28000c1e1900 */
[----:B------:R0:W-:Y:S04]  /*0b10*/  STL [R10+0x4], R23 ;  /* 0x000004170a007387 */ /* 0x0001e80000100800 */
[----:B------:R-:W4:Y:S04]  /*0b20*/  LDL R13, [R11+0x8] ;  /* 0x000008000b0d7983 */ /* 0x000f280000100800 */
[----:B0-----:R-:W5:Y:S01]  /*0b30*/  LDG.E R23, desc[UR8][R16.64+0x4] ;  /* 0x0000040810177981 */ /* 0x001f62000c1e1900 */
[----:B----4-:R-:W-:-:S05]  /*0b40*/  LOP3.LUT R13, R18, R13, RZ, 0xc0, !PT ;  /* 0x0000000d120d7212 */ /* 0x010fca00078ec0ff */
[----:B------:R-:W-:Y:S04]  /*0b50*/  STL [R10+0x8], R13 ;  /* 0x0000080d0a007387 */ /* 0x000fe80000100800 */
[----:B------:R-:W2:Y:S02]  /*0b60*/  LDL R14, [R11+0xc] ;  /* 0x00000c000b0e7983 */ /* 0x000ea40000100800 */
[----:B--2---:R-:W-:-:S05]  /*0b70*/  LOP3.LUT R19, R19, R14, RZ, 0xc0, !PT ;  /* 0x0000000e13137212 */ /* 0x004fca00078ec0ff */
[----:B------:R0:W-:Y:S04]  /*0b80*/  STL [R10+0xc], R19 ;  /* 0x00000c130a007387 */ /* 0x0001e80000100800 */
[----:B------:R-:W3:Y:S02]  /*0b90*/  LDL R14, [R11+0x10] ;  /* 0x000010000b0e7983 */ /* 0x000ee40000100800 */
[----:B---3--:R-:W-:-:S05]  /*0ba0*/  LOP3.LUT R21, R15, R14, RZ, 0xc0, !PT ;  /* 0x0000000e0f157212 */ /* 0x008fca00078ec0ff */
[----:B------:R-:W-:Y:S04]  /*0bb0*/  STL [R10+0x10], R21 ;  /* 0x000010150a007387 */ /* 0x000fe80000100800 */
[----:B------:R-:W5:Y:S01]  /*0bc0*/  LDL R18, [R11+0x14] ;  /* 0x000014000b127983 */ /* 0x000f620000100800 */
[----:B------:R-:W-:-:S04]  /*0bd0*/  VIADD R15, R7, 0x8 ;  /* 0x00000008070f7836 */ /* 0x000fc80000000000 */
[----:B------:R-:W-:-:S05]  /*0be0*/  IMAD.WIDE R14, R15, 0x4, R8 ;  /* 0x000000040f0e7825 */ /* 0x000fca00078e0208 */
[----:B0-----:R-:W2:Y:S04]  /*0bf0*/  LDG.E R19, desc[UR8][R14.64+-0x4] ;  /* 0xfffffc080e137981 */ /* 0x001ea8000c1e1900 */
[----:B------:R-:W3:Y:S01]  /*0c00*/  LDG.E R17, desc[UR8][R14.64] ;  /* 0x000000080e117981 */ /* 0x000ee2000c1e1900 */
[----:B-----5:R-:W-:-:S03]  /*0c10*/  LOP3.LUT R23, R23, R18, RZ, 0xc0, !PT ;  /* 0x0000001217177212 */ /* 0x020fc600078ec0ff */
        /* <DEDUP_REMOVED lines=11> */
[----:B------:R1:W-:Y:S04]  /*0cd0*/  STL [R10+0x20], R21 ;  /* 0x000020150a007387 */ /* 0x0003e80000100800 */
[----:B------:R-:W5:Y:S01]  /*0ce0*/  LDL R18, [R11+0x24] ;  /* 0x000024000b127983 */ /* 0x000f620000100800 */
[----:B------:R-:W-:-:S05]  /*0cf0*/  IADD3 R17, PT, PT, R7, 0xc, RZ ;  /* 0x0000000c07117810 */ /* 0x000fca0007ffe0ff */
[----:B------:R-:W-:-:S05]  /*0d00*/  IMAD.WIDE R16, R17, 0x4, R8 ;  /* 0x0000000411107825 */ /* 0x000fca00078e0208 */
[----:B0-----:R-:W2:Y:S04]  /*0d10*/  LDG.E R19, desc[UR8][R16.64+-0x4] ;  /* 0xfffffc0810137981 */ /* 0x001ea8000c1e1900 */
[----:B------:R-:W3:Y:S04]  /*0d20*/  LDG.E R15, desc[UR8][R16.64] ;  /* 0x00000008100f7981 */ /* 0x000ee8000c1e1900 */
[----:B-1----:R-:W4:Y:S01]  /*0d30*/  LDG.E R21, desc[UR8][R16.64+0x4] ;  /* 0x0000040810157981 */ /* 0x002f22000c1e1900 */
[----:B-----5:R-:W-:-:S03]  /*0d40*/  LOP3.LUT R23, R23, R18, RZ, 0xc0, !PT ;  /* 0x0000001217177212 */ /* 0x020fc600078ec0ff */
[----:B------:R-:W5:Y:S04]  /*0d50*/  LDG.E R18, desc[UR8][R16.64+-0x8] ;  /* 0xfffff80810127981 */ /* 0x000f68000c1e1900 */
[----:B------:R-:W-:Y:S04]  /*0d60*/  STL [R10+0x24], R23 ;  /* 0x000024170a007387 */ /* 0x000fe80000100800 */
[----:B------:R-:W5:Y:S02]  /*0d70*/  LDL R13, [R11+0x28] ;  /* 0x000028000b0d7983 */ /* 0x000f640000100800 */
[----:B-----5:R-:W-:-:S05]  /*0d80*/  LOP3.LUT R13, R18, R13, RZ, 0xc0, !PT ;  /* 0x0000000d120d7212 */ /* 0x020fca00078ec0ff */
[----:B------:R-:W-:Y:S04]  /*0d90*/  STL [R10+0x28], R13 ;  /* 0x0000280d0a007387 */ /* 0x000fe80000100800 */
[----:B------:R-:W2:Y:S02]  /*0da0*/  LDL R14, [R11+0x2c] ;  /* 0x00002c000b0e7983 */ /* 0x000ea40000100800 */
[----:B--2---:R-:W-:-:S05]  /*0db0*/  LOP3.LUT R19, R19, R14, RZ, 0xc0, !PT ;  /* 0x0000000e13137212 */ /* 0x004fca00078ec0ff */
[----:B------:R-:W-:Y:S04]  /*0dc0*/  STL [R10+0x2c], R19 ;  /* 0x00002c130a007387 */ /* 0x000fe80000100800 */
[----:B------:R-:W3:Y:S01]  /*0dd0*/  LDL R14, [R11+0x30] ;  /* 0x000030000b0e7983 */ /* 0x000ee20000100800 */
[----:B------:R-:W-:Y:S01]  /*0de0*/  VIADD R12, R12, 0x10 ;  /* 0x000000100c0c7836 */ /* 0x000fe20000000000 */
[----:B---3--:R-:W-:-:S05]  /*0df0*/  LOP3.LUT R15, R15, R14, RZ, 0xc0, !PT ;  /* 0x0000000e0f0f7212 */ /* 0x008fca00078ec0ff */
[----:B------:R-:W-:Y:S04]  /*0e00*/  STL [R10+0x30], R15 ;  /* 0x0000300f0a007387 */ /* 0x000fe80000100800 */
[----:B------:R0:W4:Y:S01]  /*0e10*/  LDL R14, [R11+0x34] ;  /* 0x000034000b0e7983 */ /* 0x0001220000100800 */
[----:B------:R-:W-:Y:S01]  /*0e20*/  ISETP.GE.AND P1, PT, R12, -0xc, PT ;  /* 0xfffffff40c00780c */ /* 0x000fe20003f26270 */
[----:B------:R-:W-:Y:S02]  /*0e30*/  VIADD R7, R7, 0x10 ;  /* 0x0000001007077836 */ /* 0x000fe40000000000 */
[----:B0-----:R-:W-:Y:S01]  /*0e40*/  VIADD R11, R11, 0x40 ;  /* 0x000000400b0b7836 */ /* 0x001fe20000000000 */
[----:B----4-:R-:W-:-:S05]  /*0e50*/  LOP3.LUT R21, R21, R14, RZ, 0xc0, !PT ;  /* 0x0000000e15157212 */ /* 0x010fca00078ec0ff */
[----:B------:R0:W-:Y:S02]  /*0e60*/  STL [R10+0x34], R21 ;  /* 0x000034150a007387 */ /* 0x0001e40000100800 */
[----:B0-----:R-:W-:Y:S02]  /*0e70*/  VIADD R10, R10, 0x40 ;  /* 0x000000400a0a7836 */ /* 0x001fe40000000000 */
[----:B------:R-:W-:Y:S05]  /*0e80*/  @!P1 BRA `(.L_x_11) ;  /* 0xfffffff800cc9947 */ /* 0x000fea000383ffff */
.L_x_10:
[----:B------:R-:W-:-:S04]  /*0e90*/  IADD3 R13, PT, PT, -R12, RZ, RZ ;  /* 0x000000ff0c0d7210 */ /* 0x000fc80007ffe1ff */
[----:B------:R-:W-:-:S13]  /*0ea0*/  ISETP.GT.AND P1, PT, R13, 0x4, PT ;  /* 0x000000040d00780c */ /* 0x000fda0003f24270 */
[----:B------:R-:W-:Y:S05]  /*0eb0*/  @!P1 BRA `(.L_x_12) ;  /* 0x0000000000a09947 */ /* 0x000fea0003800000 */
        /* <DEDUP_REMOVED lines=13> */
[----:B------:R1:W-:Y:S04]  /*0f90*/  STL [R10], R21 ;  /* 0x000000150a007387 */ /* 0x0003e80000100800 */
[----:B------:R-:W4:Y:S01]  /*0fa0*/  LDL R18, [R11+0x4] ;  /* 0x000004000b127983 */ /* 0x000f220000100800 */
[----:B------:R-:W-:-:S04]  /*0fb0*/  VIADD R17, R7, 0x4 ;  /* 0x0000000407117836 */ /* 0x000fc80000000000 */
[----:B------:R-:W-:-:S05]  /*0fc0*/  IMAD.WIDE R16, R17, 0x4, R8 ;  /* 0x0000000411107825 */ /* 0x000fca00078e0208 */
[----:B0-----:R-:W2:Y:S04]  /*0fd0*/  LDG.E R19, desc[UR8][R16.64+-0x4] ;  /* 0xfffffc0810137981 */ /* 0x001ea8000c1e1900 */
[----:B------:R-:W3:Y:S04]  /*0fe0*/  LDG.E R15, desc[UR8][R16.64] ;  /* 0x00000008100f7981 */ /* 0x000ee8000c1e1900 */
[----:B-1----:R-:W5:Y:S01]  /*0ff0*/  LDG.E R21, desc[UR8][R16.64+0x4] ;  /* 0x0000040810157981 */ /* 0x002f62000c1e1900 */
[----:B----4-:R-:W-:-:S03]  /*1000*/  LOP3.LUT R23, R23, R18, RZ, 0xc0, !PT ;  /* 0x0000001217177212 */ /* 0x010fc600078ec0ff */
[----:B------:R-:W4:Y:S04]  /*1010*/  LDG.E R18, desc[UR8][R16.64+-0x8] ;  /* 0xfffff80810127981 */ /* 0x000f28000c1e1900 */
[----:B------:R-:W-:Y:S04]  /*1020*/  STL [R10+0x4], R23 ;  /* 0x000004170a007387 */ /* 0x000fe80000100800 */
[----:B------:R-:W4:Y:S02]  /*1030*/  LDL R13, [R11+0x8] ;  /* 0x000008000b0d7983 */ /* 0x000f240000100800 */
[----:B----4-:R-:W-:-:S05]  /*1040*/  LOP3.LUT R13, R18, R13, RZ, 0xc0, !PT ;  /* 0x0000000d120d7212 */ /* 0x010fca00078ec0ff */
[----:B------:R-:W-:Y:S04]  /*1050*/  STL [R10+0x8], R13 ;  /* 0x0000080d0a007387 */ /* 0x000fe80000100800 */
[----:B------:R-:W2:Y:S02]  /*1060*/  LDL R14, [R11+0xc] ;  /* 0x00000c000b0e7983 */ /* 0x000ea40000100800 */
[----:B--2---:R-:W-:-:S05]  /*1070*/  LOP3.LUT R19, R19, R14, RZ, 0xc0, !PT ;  /* 0x0000000e13137212 */ /* 0x004fca00078ec0ff */
[----:B------:R-:W-:Y:S04]  /*1080*/  STL [R10+0xc], R19 ;  /* 0x00000c130a007387 */ /* 0x000fe80000100800 */
[----:B------:R-:W3:Y:S02]  /*1090*/  LDL R14, [R11+0x10] ;  /* 0x000010000b0e7983 */ /* 0x000ee40000100800 */
[----:B---3--:R-:W-:-:S05]  /*10a0*/  LOP3.LUT R15, R15, R14, RZ, 0xc0, !PT ;  /* 0x0000000e0f0f7212 */ /* 0x008fca00078ec0ff */
[----:B------:R-:W-:Y:S04]  /*10b0*/  STL [R10+0x10], R15 ;  /* 0x0000100f0a007387 */ /* 0x000fe80000100800 */
[----:B------:R0:W5:Y:S01]  /*10c0*/  LDL R14, [R11+0x14] ;  /* 0x000014000b0e7983 */ /* 0x0001620000100800 */
[----:B------:R-:W-:Y:S01]  /*10d0*/  PLOP3.LUT P0, PT, PT, PT, PT, 0x8, 0x80 ;  /* 0x000000000080781c */ /* 0x000fe20003f0e170 */
[----:B------:R-:W-:Y:S02]  /*10e0*/  VIADD R12, R12, 0x8 ;  /* 0x000000080c0c7836 */ /* 0x000fe40000000000 */
[----:B------:R-:W-:Y:S02]  /*10f0*/  VIADD R7, R7, 0x8 ;  /* 0x0000000807077836 */ /* 0x000fe40000000000 */
[----:B0-----:R-:W-:Y:S01]  /*1100*/  VIADD R11, R11, 0x20 ;  /* 0x000000200b0b7836 */ /* 0x001fe20000000000 */
[----:B-----5:R-:W-:-:S05]  /*1110*/  LOP3.LUT R21, R21, R14, RZ, 0xc0, !PT ;  /* 0x0000000e15157212 */ /* 0x020fca00078ec0ff */
[----:B------:R0:W-:Y:S02]  /*1120*/  STL [R10+0x14], R21 ;  /* 0x000014150a007387 */ /* 0x0001e40000100800 */
[----:B0-----:R-:W-:-:S07]  /*1130*/  IADD3 R10, PT, PT, R10, 0x20, RZ ;  /* 0x000000200a0a7810 */ /* 0x001fce0007ffe0ff */
.L_x_12:
[----:B------:R-:W-:-:S13]  /*1140*/  ISETP.NE.OR P0, PT, R12, RZ, P0 ;  /* 0x000000ff0c00720c */ /* 0x000fda0000705670 */
[----:B------:R-:W-:Y:S05]  /*1150*/  @!P0 BRA `(.L_x_8) ;  /* 0x00000000005c8947 */ /* 0x000fea0003800000 */
.L_x_9:
[----:B------:R-:W-:Y:S01]  /*1160*/  IMAD.WIDE R14, R7, 0x4, R8 ;  /* 0x00000004070e7825 */ /* 0x000fe200078e0208 */
[----:B------:R-:W2:Y:S04]  /*1170*/  LDL R13, [R11+-0x8] ;  /* 0xfffff8000b0d7983 */ /* 0x000ea80000100800 */
[----:B------:R-:W2:Y:S04]  /*1180*/  LDG.E R16, desc[UR8][R14.64+-0x8] ;  /* 0xfffff8080e107981 */ /* 0x000ea8000c1e1900 */
[----:B------:R-:W3:Y:S04]  /*1190*/  LDG.E R17, desc[UR8][R14.64+-0x4] ;  /* 0xfffffc080e117981 */ /* 0x000ee8000c1e1900 */
[----:B------:R-:W4:Y:S04]  /*11a0*/  LDG.E R19, desc[UR8][R14.64] ;  /* 0x000000080e137981 */ /* 0x000f28000c1e1900 */
[----:B------:R-:W5:Y:S01]  /*11b0*/  LDG.E R21, desc[UR8][R14.64+0x4] ;  /* 0x000004080e157981 */ /* 0x000f62000c1e1900 */
[----:B--2---:R-:W-:-:S05]  /*11c0*/  LOP3.LUT R13, R16, R13, RZ, 0xc0, !PT ;  /* 0x0000000d100d7212 */ /* 0x004fca00078ec0ff */
[----:B------:R-:W-:Y:S04]  /*11d0*/  STL [R10+-0x8], R13 ;  /* 0xfffff80d0a007387 */ /* 0x000fe80000100800 */
[----:B------:R-:W3:Y:S02]  /*11e0*/  LDL R16, [R11+-0x4] ;  /* 0xfffffc000b107983 */ /* 0x000ee40000100800 */
[----:B---3--:R-:W-:-:S05]  /*11f0*/  LOP3.LUT R17, R17, R16, RZ, 0xc0, !PT ;  /* 0x0000001011117212 */ /* 0x008fca00078ec0ff */
[----:B------:R-:W-:Y:S04]  /*1200*/  STL [R10+-0x4], R17 ;  /* 0xfffffc110a007387 */ /* 0x000fe80000100800 */
[----:B------:R-:W4:Y:S01]  /*1210*/  LDL R16, [R11] ;  /* 0x000000000b107983 */ /* 0x000f220000100800 */
[----:B------:R-:W-:Y:S01]  /*1220*/  VIADD R12, R12, 0x4 ;  /* 0x000000040c0c7836 */ /* 0x000fe20000000000 */
[----:B----4-:R-:W-:-:S05]  /*1230*/  LOP3.LUT R19, R19, R16, RZ, 0xc0, !PT ;  /* 0x0000001013137212 */ /* 0x010fca00078ec0ff */
[----:B------:R-:W-:Y:S04]  /*1240*/  STL [R10], R19 ;  /* 0x000000130a007387 */ /* 0x000fe80000100800 */
[----:B------:R0:W5:Y:S01]  /*1250*/  LDL R16, [R11+0x4] ;  /* 0x000004000b107983 */ /* 0x0001620000100800 */
[----:B------:R-:W-:Y:S01]  /*1260*/  ISETP.NE.AND P0, PT, R12, RZ, PT ;  /* 0x000000ff0c00720c */ /* 0x000fe20003f05270 */
[----:B------:R-:W-:Y:S02]  /*1270*/  VIADD R7, R7, 0x4 ;  /* 0x0000000407077836 */ /* 0x000fe40000000000 */
[----:B0-----:R-:W-:Y:S01]  /*1280*/  VIADD R11, R11, 0x10 ;  /* 0x000000100b0b7836 */ /* 0x001fe20000000000 */
[----:B-----5:R-:W-:-:S05]  /*1290*/  LOP3.LUT R21, R21, R16, RZ, 0xc0, !PT ;  /* 0x0000001015157212 */ /* 0x020fca00078ec0ff */
[----:B------:R0:W-:Y:S02]  /*12a0*/  STL [R10+0x4], R21 ;  /* 0x000004150a007387 */ /* 0x0001e40000100800 */
[----:B0-----:R-:W-:Y:S02]  /*12b0*/  IADD3 R10, PT, PT, R10, 0x10, RZ ;  /* 0x000000100a0a7810 */ /* 0x001fe40007ffe0ff */
[----:B------:R-:W-:Y:S05]  /*12c0*/  @P0 BRA `(.L_x_9) ;  /* 0xfffffffc00a40947 */ /* 0x000fea000383ffff */
.L_x_8:
[----:B------:R-:W-:-:S13]  /*12d0*/  ISETP.NE.AND P0, PT, R6, RZ, PT ;  /* 0x000000ff0600720c */ /* 0x000fda0003f05270 */
[----:B------:R-:W-:Y:S05]  /*12e0*/  @!P0 BRA `(.L_x_0) ;  /* 0x0000000000408947 */ /* 0x000fea0003800000 */
[----:B------:R-:W1:Y:S01]  /*12f0*/  LDC.64 R8, c[0x0][0x3b8] ;  /* 0x0000ee00ff087b82 */ /* 0x000e620000000a00 */
[----:B------:R-:W-:Y:S02]  /*1300*/  IMAD.IADD R5, R5, 0x1, R0 ;  /* 0x0000000105057824 */ /* 0x000fe400078e0200 */
[----:B------:R-:W-:Y:S02]  /*1310*/  IMAD.MOV R10, RZ, RZ, -R6 ;  /* 0x000000ffff0a7224 */ /* 0x000fe400078e0a06 */
[C---:B------:R-:W-:Y:S02]  /*1320*/  IMAD R13, R0.reuse, 0x4, R4 ;  /* 0x00000004000d7824 */ /* 0x040fe400078e0204 */
[----:B------:R-:W-:-:S07]  /*1330*/  IMAD R11, R0, 0x4, R1 ;  /* 0x00000004000b7824 */ /* 0x000fce00078e0201 */
.L_x_13:
[C---:B-1----:R-:W-:Y:S01]  /*1340*/  IMAD.WIDE R6, R5.reuse, 0x4, R8 ;  /* 0x0000000405067825 */ /* 0x042fe200078e0208 */
[----:B------:R1:W2:Y:S05]  /*1350*/  LDL R0, [R11] ;  /* 0x000000000b007983 */ /* 0x0002aa0000100800 */
[----:B------:R-:W2:Y:S01]  /*1360*/  LDG.E R7, desc[UR8][R6.64] ;  /* 0x0000000806077981 */ /* 0x000ea2000c1e1900 */
[----:B------:R-:W-:Y:S01]  /*1370*/  VIADD R10, R10, 0x1 ;  /* 0x000000010a0a7836 */ /* 0x000fe20000000000 */
[----:B------:R-:W-:Y:S01]  /*1380*/  IADD3 R5, PT, PT, R5, 0x1, RZ ;  /* 0x0000000105057810 */ /* 0x000fe20007ffe0ff */
[----:B-1----:R-:W-:-:S03]  /*1390*/  VIADD R11, R11, 0x4 ;  /* 0x000000040b0b7836 */ /* 0x002fc60000000000 */
[----:B------:R-:W-:Y:S02]  /*13a0*/  ISETP.NE.AND P0, PT, R10, RZ, PT ;  /* 0x000000ff0a00720c */ /* 0x000fe40003f05270 */
[----:B--2---:R-:W-:-:S05]  /*13b0*/  LOP3.LUT R0, R7, R0, RZ, 0xc0, !PT ;  /* 0x0000000007007212 */ /* 0x004fca00078ec0ff */
[----:B------:R1:W-:Y:S02]  /*13c0*/  STL [R13], R0 ;  /* 0x000000000d007387 */ /* 0x0003e40000100800 */
[----:B-1----:R-:W-:-:S04]  /*13d0*/  VIADD R13, R13, 0x4 ;  /* 0x000000040d0d7836 */ /* 0x002fc80000000000 */
[----:B------:R-:W-:Y:S05]  /*13e0*/  @P0 BRA `(.L_x_13) ;  /* 0xfffffffc00d40947 */ /* 0x000fea000383ffff */
.L_x_0:
[----:B------:R-:W1:Y:S01]  /*13f0*/  LDC.64 R6, c[0x0][0x3c0] ;  /* 0x0000f000ff067b82 */ /* 0x000e620000000a00 */
[----:B------:R-:W-:-:S05]  /*1400*/  SHF.R.S32.HI R5, RZ, 0x5, R2 ;  /* 0x00000005ff057819 */ /* 0x000fca0000011402 */
[----:B------:R-:W-:-:S05]  /*1410*/  IMAD R5, R5, 0x4, R4 ;  /* 0x0000000405057824 */ /* 0x000fca00078e0204 */
[----:B------:R-:W2:Y:S04]  /*1420*/  LDL R9, [R5] ;  /* 0x0000000005097983 */ /* 0x000ea80000100800 */
[----:B-1----:R-:W3:Y:S01]  /*1430*/  LDG.E.U8 R6, desc[UR8][R6.64] ;  /* 0x0000000806067981 */ /* 0x002ee2000c1e1100 */
[----:B------:R-:W-:Y:S01]  /*1440*/  HFMA2 R11, -RZ, RZ, 0, 5.9604644775390625e-08 ;  /* 0x00000001ff0b7431 */ /* 0x000fe200000001ff */
[----:B------:R-:W-:-:S04]  /*1450*/  ISETP.GE.AND P0, PT, R3, 0x1, PT ;  /* 0x000000010300780c */ /* 0x000fc80003f06270 */
[----:B------:R-:W-:-:S04]  /*1460*/  SHF.L.W.U32 R2, R11, R2, RZ ;  /* 0x000000020b027219 */ /* 0x000fc80000000eff */
[----:B--2---:R-:W-:-:S05]  /*1470*/  LOP3.LUT R2, R2, R9, RZ, 0xfc, !PT ;  /* 0x0000000902027212 */ /* 0x004fca00078efcff */
[----:B------:R1:W-:Y:S01]  /*1480*/  STL [R5], R2 ;  /* 0x0000000205007387 */ /* 0x0003e20000100800 */
[----:B---3--:R-:W-:-:S13]  /*1490*/  ISETP.EQ.OR P0, PT, R6, RZ, !P0 ;  /* 0x000000ff0600720c */ /* 0x008fda0004702670 */
[----:B-1----:R-:W-:Y:S05]  /*14a0*/  @P0 BRA `(.L_x_14) ;  /* 0x00000000004c0947 */ /* 0x002fea0003800000 */
[----:B------:R-:W2:Y:S04]  /*14b0*/  LDL R5, [R1] ;  /* 0x0000000001057983 */ /* 0x000ea80000100800 */
[----:B------:R-:W2:Y:S01]  /*14c0*/  LDL R0, [R1+0x404] ;  /* 0x0004040001007983 */ /* 0x000ea20000100800 */
[----:B------:R-:W-:Y:S01]  /*14d0*/  BSSY.RECONVERGENT B0, `(.L_x_14) ;  /* 0x0000010000007945 */ /* 0x000fe20003800200 */
[----:B--2---:R-:W-:-:S13]  /*14e0*/  ISETP.NE.AND P0, PT, R5, R0, PT ;  /* 0x000000000500720c */ /* 0x004fda0003f05270 */
[----:B------:R-:W-:Y:S05]  /*14f0*/  @P0 BRA `(.L_x_15) ;  /* 0x0000000000240947 */ /* 0x000fea0003800000 */
[----:B------:R-:W-:-:S07]  /*1500*/  IMAD.MOV.U32 R0, RZ, RZ, RZ ;  /* 0x000000ffff007224 */ /* 0x000fce00078e00ff */
.L_x_17:
[----:B------:R-:W-:-:S05]  /*1510*/  VIADD R0, R0, 0x1 ;  /* 0x0000000100007836 */ /* 0x000fca0000000000 */
[----:B------:R-:W-:-:S13]  /*1520*/  ISETP.GE.AND P0, PT, R0, R3, PT ;  /* 0x000000030000720c */ /* 0x000fda0003f06270 */
[----:B------:R-:W-:Y:S05]  /*1530*/  @P0 BRA `(.L_x_16) ;  /* 0x0000000000240947 */ /* 0x000fea0003800000 */
[----:B------:R-:W-:-:S05]  /*1540*/  IMAD R2, R0, 0x4, R1 ;  /* 0x0000000400027824 */ /* 0x000fca00078e0201 */
[----:B------:R-:W2:Y:S04]  /*1550*/  LDL R5, [R2] ;  /* 0x0000000002057983 */ /* 0x000ea80000100800 */
[----:B------:R-:W2:Y:S02]  /*1560*/  LDL R6, [R2+0x404] ;  /* 0x0004040002067983 */ /* 0x000ea40000100800 */
[----:B--2---:R-:W-:-:S13]  /*1570*/  ISETP.NE.AND P0, PT, R5, R6, PT ;  /* 0x000000060500720c */ /* 0x004fda0003f05270 */
[----:B------:R-:W-:Y:S05]  /*1580*/  @!P0 BRA `(.L_x_17) ;  /* 0xfffffffc00e08947 */ /* 0x000fea000383ffff */
.L_x_15:
[----:B------:R-:W1:Y:S08]  /*1590*/  LDC.64 R6, c[0x0][0x3c0] ;  /* 0x0000f000ff067b82 */ /* 0x000e700000000a00 */
[----:B------:R-:W2:Y:S01]  /*15a0*/  LDC.64 R2, c[0x0][0x3b0] ;  /* 0x0000ec00ff027b82 */ /* 0x000ea20000000a00 */
[----:B-1----:R1:W-:Y:S04]  /*15b0*/  STG.E.U8 desc[UR8][R6.64], RZ ;  /* 0x000000ff06007986 */ /* 0x0023e8000c101108 */
[----:B--2---:R1:W5:Y:S02]  /*15c0*/  LDG.E R3, desc[UR8][R2.64] ;  /* 0x0000000802037981 */ /* 0x004364000c1e1900 */
.L_x_16:
[----:B0-----:R-:W-:Y:S05]  /*15d0*/  BSYNC.RECONVERGENT B0 ;  /* 0x0000000000007941 */ /* 0x001fea0003800200 */
.L_x_14:
[----:B-----5:R-:W-:-:S13]  /*15e0*/  ISETP.GE.AND P0, PT, R3, 0x1, PT ;  /* 0x000000010300780c */ /* 0x020fda0003f06270 */
[----:B0-----:R-:W-:Y:S05]  /*15f0*/  @!P0 EXIT ;  /* 0x000000000000894d */ /* 0x001fea0003800000 */
[----:B------:R-:W0:Y:S01]  /*1600*/  LDC.64 R8, c[0x0][0x3b0] ;  /* 0x0000ec00ff087b82 */ /* 0x000e220000000a00 */
[----:B------:R-:W-:-:S07]  /*1610*/  HFMA2 R0, -RZ, RZ, 0, 0 ;  /* 0x00000000ff007431 */ /* 0x000fce00000001ff */
[----:B------:R-:W2:Y:S02]  /*1620*/  LDC.64 R10, c[0x0][0x3b8] ;  /* 0x0000ee00ff0a7b82 */ /* 0x000ea40000000a00 */
.L_x_18:
[----:B-1----:R-:W3:Y:S01]  /*1630*/  LDG.E R2, desc[UR8][R26.64] ;  /* 0x000000081a027981 */ /* 0x002ee2000c1e1900 */
[----:B------:R-:W-:-:S06]  /*1640*/  IMAD R5, R0, 0x4, R4 ;  /* 0x0000000400057824 */ /* 0x000fcc00078e0204 */
[----:B------:R-:W4:Y:S01]  /*1650*/  LDL R5, [R5] ;  /* 0x0000000005057983 */ /* 0x000f220000100800 */
[----:B---3--:R-:W-:-:S04]  /*1660*/  IMAD R7, R2, R3, R0 ;  /* 0x0000000302077224 */ /* 0x008fc800078e0200 */
[----:B--2---:R-:W-:-:S05]  /*1670*/  IMAD.WIDE R6, R7, 0x4, R10 ;  /* 0x0000000407067825 */ /* 0x004fca00078e020a */
[----:B----4-:R3:W-:Y:S04]  /*1680*/  REDG.E.AND.STRONG.GPU desc[UR8][R6.64], R5 ;  /* 0x000000050600798e */ /* 0x0107e8000e92e108 */
[----:B0-----:R-:W2:Y:S01]  /*1690*/  LDG.E R3, desc[UR8][R8.64] ;  /* 0x0000000808037981 */ /* 0x001ea2000c1e1900 */
[----:B------:R-:W-:-:S05]  /*16a0*/  VIADD R0, R0, 0x1 ;  /* 0x0000000100007836 */ /* 0x000fca0000000000 */
[----:B--2---:R-:W-:-:S13]  /*16b0*/  ISETP.GE.AND P0, PT, R0, R3, PT ;  /* 0x000000030000720c */ /* 0x004fda0003f06270 */
[----:B---3--:R-:W-:Y:S05]  /*16c0*/  @!P0 BRA `(.L_x_18) ;  /* 0xfffffffc00d88947 */ /* 0x008fea000383ffff */
[----:B------:R-:W-:Y:S05]  /*16d0*/  EXIT ;  /* 0x000000000000794d */ /* 0x000fea0003800000 */
.L_x_19:
[----:B------:R-:W-:-:S00]  /*16e0*/  BRA `(.L_x_19) ;  /* 0xfffffffc00fc7947 */ /* 0x000fc0000383ffff */
[----:B------:R-:W-:-:S00]  /*16f0*/  NOP ;  /* 0x0000000000007918 */ /* 0x000fc00000000000 */
        /* <DEDUP_REMOVED lines=8> */
.L_x_20:


//--------------------- .nv.shared.reserved.0     --------------------------
	.section	.nv.shared.reserved.0,"aw",@nobits
	.weak		__nv_reservedSMEM_offset_0_alias
	.size		__nv_reservedSMEM_offset_0_alias, 0, 64
	.other		__nv_reservedSMEM_offset_0_alias,@"STO_CUDA_RESERVED_SHARED STV_DEFAULT"
__nv_reservedSMEM_offset_0_alias:
	.zero		0
	.zero		64


//--------------------- .nv.constant0._Z3funPiS_S_S_S_S_S_PjPb --------------------------
	.section	.nv.constant0._Z3funPiS_S_S_S_S_S_PjPb,"a",@progbits
	.sectionflags	@""
	.align	4
.nv.constant0._Z3funPiS_S_S_S_S_S_PjPb:
	.zero		968


//--------------------- SYMBOLS --------------------------

	.type		.nv.reservedSmem.offset0,@object
	.size		.nv.reservedSmem.offset0,0x4
